	.headerflags	@"EF_CUDA_TEXMODE_UNIFIED EF_CUDA_64BIT_ADDRESS EF_CUDA_ACCELERATORS EF_CUDA_SM90 EF_CUDA_VIRTUAL_SM(EF_CUDA_SM90)"
	.elftype	@"ET_EXEC"


//--------------------- .nv.info                  --------------------------
	.section	.nv.info,"",@"SHT_CUDA_INFO"
	.align	4


	//----- nvinfo : EIATTR_REGCOUNT
	.align		4
        /*0000*/ 	.byte	0x04, 0x2f
        /*0002*/ 	.short	(.L_3 - .L_2)
	.align		4
.L_2:
        /*0004*/ 	.word	index@(triton_poi_fused__native_batch_norm_legit_no_training_cat_relu_54)
        /*0008*/ 	.word	0x00000038


	//----- nvinfo : EIATTR_MIN_STACK_SIZE
	.align		4
.L_3:
        /*000c*/ 	.byte	0x04, 0x12
        /*000e*/ 	.short	(.L_5 - .L_4)
	.align		4
.L_4:
        /*0010*/ 	.word	index@(triton_poi_fused__native_batch_norm_legit_no_training_cat_relu_54)
        /*0014*/ 	.word	0x00000000


	//----- nvinfo : EIATTR_FRAME_SIZE
	.align		4
.L_5:
        /*0018*/ 	.byte	0x04, 0x11
        /*001a*/ 	.short	(.L_7 - .L_6)
	.align		4
.L_6:
        /*001c*/ 	.word	index@(triton_poi_fused__native_batch_norm_legit_no_training_cat_relu_54)
        /*0020*/ 	.word	0x00000000


	//----- nvinfo : EIATTR_MIN_STACK_SIZE
	.align		4
.L_7:
        /*0024*/ 	.byte	0x04, 0x12
        /*0026*/ 	.short	(.L_9 - .L_8)
	.align		4
.L_8:
        /*0028*/ 	.word	index@(triton_poi_fused__native_batch_norm_legit_no_training_cat_relu_54)
        /*002c*/ 	.word	0x00000000
.L_9:


//--------------------- .nv.info.triton_poi_fused__native_batch_norm_legit_no_training_cat_relu_54 --------------------------
	.section	.nv.info.triton_poi_fused__native_batch_norm_legit_no_training_cat_relu_54,"",@"SHT_CUDA_INFO"
	.sectionflags	@""
	.align	4


	//----- nvinfo : EIATTR_CUDA_API_VERSION
	.align		4
        /*0000*/ 	.byte	0x04, 0x37
        /*0002*/ 	.short	(.L_11 - .L_10)
.L_10:
        /*0004*/ 	.word	0x0000007c


	//----- nvinfo : EIATTR_KPARAM_INFO
	.align		4
.L_11:
        /*0008*/ 	.byte	0x04, 0x17
        /*000a*/ 	.short	(.L_13 - .L_12)
.L_12:
        /*000c*/ 	.word	0x00000000
        /*0010*/ 	.short	0x0008
        /*0012*/ 	.short	0x0040
        /*0014*/ 	.byte	0x00, 0xf0, 0x11, 0x00


	//----- nvinfo : EIATTR_KPARAM_INFO
	.align		4
.L_13:
        /*0018*/ 	.byte	0x04, 0x17
        /*001a*/ 	.short	(.L_15 - .L_14)
.L_14:
        /*001c*/ 	.word	0x00000000
        /*0020*/ 	.short	0x0007
        /*0022*/ 	.short	0x0038
        /*0024*/ 	.byte	0x00, 0xf4, 0x21, 0x00


	//----- nvinfo : EIATTR_KPARAM_INFO
	.align		4
.L_15:
        /*0028*/ 	.byte	0x04, 0x17
        /*002a*/ 	.short	(.L_17 - .L_16)
.L_16:
        /*002c*/ 	.word	0x00000000
        /*0030*/ 	.short	0x0006
        /*0032*/ 	.short	0x0030
        /*0034*/ 	.byte	0x00, 0xf4, 0x21, 0x00


	//----- nvinfo : EIATTR_KPARAM_INFO
	.align		4
.L_17:
        /*0038*/ 	.byte	0x04, 0x17
        /*003a*/ 	.short	(.L_19 - .L_18)
.L_18:
        /*003c*/ 	.word	0x00000000
        /*0040*/ 	.short	0x0005
        /*0042*/ 	.short	0x0028
        /*0044*/ 	.byte	0x00, 0xf4, 0x21, 0x00


	//----- nvinfo : EIATTR_KPARAM_INFO
	.align		4
.L_19:
        /*0048*/ 	.byte	0x04, 0x17
        /*004a*/ 	.short	(.L_21 - .L_20)
.L_20:
        /*004c*/ 	.word	0x00000000
        /*0050*/ 	.short	0x0004
        /*0052*/ 	.short	0x0020
        /*0054*/ 	.byte	0x00, 0xf4, 0x21, 0x00


	//----- nvinfo : EIATTR_KPARAM_INFO
	.align		4
.L_21:
        /*0058*/ 	.byte	0x04, 0x17
        /*005a*/ 	.short	(.L_23 - .L_22)
.L_22:
        /*005c*/ 	.word	0x00000000
        /*0060*/ 	.short	0x0003
        /*0062*/ 	.short	0x0018
        /*0064*/ 	.byte	0x00, 0xf4, 0x21, 0x00


	//----- nvinfo : EIATTR_KPARAM_INFO
	.align		4
.L_23:
        /*0068*/ 	.byte	0x04, 0x17
        /*006a*/ 	.short	(.L_25 - .L_24)
.L_24:
        /*006c*/ 	.word	0x00000000
        /*0070*/ 	.short	0x0002
        /*0072*/ 	.short	0x0010
        /*0074*/ 	.byte	0x00, 0xf4, 0x21, 0x00


	//----- nvinfo : EIATTR_KPARAM_INFO
	.align		4
.L_25:
        /*0078*/ 	.byte	0x04, 0x17
        /*007a*/ 	.short	(.L_27 - .L_26)
.L_26:
        /*007c*/ 	.word	0x00000000
        /*0080*/ 	.short	0x0001
        /*0082*/ 	.short	0x0008
        /*0084*/ 	.byte	0x00, 0xf4, 0x21, 0x00


	//----- nvinfo : EIATTR_KPARAM_INFO
	.align		4
.L_27:
        /*0088*/ 	.byte	0x04, 0x17
        /*008a*/ 	.short	(.L_29 - .L_28)
.L_28:
        /*008c*/ 	.word	0x00000000
        /*0090*/ 	.short	0x0000
        /*0092*/ 	.short	0x0000
        /*0094*/ 	.byte	0x00, 0xf4, 0x21, 0x00


	//----- nvinfo : EIATTR_SPARSE_MMA_MASK
	.align		4
.L_29:
        /*0098*/ 	.byte	0x03, 0x50
        /*009a*/ 	.short	0x0000


	//----- nvinfo : EIATTR_MAXREG_COUNT
	.align		4
        /*009c*/ 	.byte	0x03, 0x1b
        /*009e*/ 	.short	0x00ff


	//----- nvinfo : EIATTR_EXIT_INSTR_OFFSETS
	.align		4
        /*00a0*/ 	.byte	0x04, 0x1c
        /*00a2*/ 	.short	(.L_31 - .L_30)


	//   ....[0]....
.L_30:
        /*00a4*/ 	.word	0x00001220


	//   ....[1]....
        /*00a8*/ 	.word	0x00001240


	//----- nvinfo : EIATTR_REQNTID
	.align		4
.L_31:
        /*00ac*/ 	.byte	0x04, 0x10
        /*00ae*/ 	.short	(.L_33 - .L_32)
.L_32:
        /*00b0*/ 	.word	0x00000080
        /*00b4*/ 	.word	0x00000001
        /*00b8*/ 	.word	0x00000001


	//----- nvinfo : EIATTR_CBANK_PARAM_SIZE
	.align		4
.L_33:
        /*00bc*/ 	.byte	0x03, 0x19
        /*00be*/ 	.short	0x0044


	//----- nvinfo : EIATTR_PARAM_CBANK
	.align		4
        /*00c0*/ 	.byte	0x04, 0x0a
        /*00c2*/ 	.short	(.L_35 - .L_34)
	.align		4
.L_34:
        /*00c4*/ 	.word	index@(.nv.constant0.triton_poi_fused__native_batch_norm_legit_no_training_cat_relu_54)
        /*00c8*/ 	.short	0x0210
        /*00ca*/ 	.short	0x0044


	//----- nvinfo : EIATTR_SW_WAR
	.align		4
.L_35:
        /*00cc*/ 	.byte	0x04, 0x36
        /*00ce*/ 	.short	(.L_37 - .L_36)
.L_36:
        /*00d0*/ 	.word	0x00000008
.L_37:


//--------------------- .nv.callgraph             --------------------------
	.section	.nv.callgraph,"",@"SHT_CUDA_CALLGRAPH"
	.align	4
	.sectionentsize	8
	.align		4
        /*0000*/ 	.word	0x00000000
	.align		4
        /*0004*/ 	.word	0xffffffff
	.align		4
        /*0008*/ 	.word	0x00000000
	.align		4
        /*000c*/ 	.word	0xfffffffe
	.align		4
        /*0010*/ 	.word	0x00000000
	.align		4
        /*0014*/ 	.word	0xfffffffd
	.align		4
        /*0018*/ 	.word	0x00000000
	.align		4
        /*001c*/ 	.word	0xfffffffc


//--------------------- .nv.constant4             --------------------------
	.section	.nv.constant4,"a",@progbits
	.align	8
	.align		8
.nv.constant4:
        /*0000*/ 	.dword	_$_str
	.align		8
        /*0008*/ 	.dword	_$_str_$_2


//--------------------- .text.triton_poi_fused__native_batch_norm_legit_no_training_cat_relu_54 --------------------------
	.section	.text.triton_poi_fused__native_batch_norm_legit_no_training_cat_relu_54,"ax",@progbits
	.align	128
        .global         triton_poi_fused__native_batch_norm_legit_no_training_cat_relu_54
        .type           triton_poi_fused__native_batch_norm_legit_no_training_cat_relu_54,@function
        .size           triton_poi_fused__native_batch_norm_legit_no_training_cat_relu_54,(.L_x_1 - triton_poi_fused__native_batch_norm_legit_no_training_cat_relu_54)
        .other          triton_poi_fused__native_batch_norm_legit_no_training_cat_relu_54,@"STO_CUDA_ENTRY STV_DEFAULT"
triton_poi_fused__native_batch_norm_legit_no_training_cat_relu_54:
.text.triton_poi_fused__native_batch_norm_legit_no_training_cat_relu_54:
[----:B------:R-:W0:Y:S01]  /*0000*/  LDC R1, c[0x0][0x28] ;  /* 0x00000a00ff017b82 */ /* 0x000e220000000800 */
[----:B------:R-:W1:Y:S07]  /*0010*/  S2R R0, SR_TID.X ;  /* 0x0000000000007919 */ /* 0x000e6e0000002100 */
[----:B------:R-:W2:Y:S01]  /*0020*/  LDC.64 R2, c[0x0][0x228] ;  /* 0x00008a00ff027b82 */ /* 0x000ea20000000a00 */
[----:B------:R-:W-:Y:S01]  /*0030*/  CS2R R10, SRZ ;  /* 0x00000000000a7805 */ /* 0x000fe2000001ff00 */
[----:B------:R-:W-:Y:S01]  /*0040*/  ULDC.64 UR4, c[0x0][0x208] ;  /* 0x0000820000047ab9 */ /* 0x000fe20000000a00 */
[----:B------:R-:W3:Y:S01]  /*0050*/  S2R R5, SR_CTAID.X ;  /* 0x0000000000057919 */ /* 0x000ee20000002500 */
[----:B------:R-:W-:-:S02]  /*0060*/  IMAD.MOV.U32 R12, RZ, RZ, RZ ;  /* 0x000000ffff0c7224 */ /* 0x000fc400078e00ff */
[----:B------:R-:W-:Y:S02]  /*0070*/  IMAD.MOV.U32 R26, RZ, RZ, RZ ;  /* 0x000000ffff1a7224 */ /* 0x000fe400078e00ff */
[----:B------:R-:W-:Y:S01]  /*0080*/  IMAD.MOV.U32 R23, RZ, RZ, RZ ;  /* 0x000000ffff177224 */ /* 0x000fe200078e00ff */
[----:B------:R-:W4:Y:S01]  /*0090*/  LDC.64 R24, c[0x0][0x220] ;  /* 0x00008800ff187b82 */ /* 0x000f220000000a00 */
[----:B------:R-:W-:-:S07]  /*00a0*/  IMAD.MOV.U32 R45, RZ, RZ, 0x3e800000 ;  /* 0x3e800000ff2d7424 */ /* 0x000fce00078e00ff */
[----:B------:R-:W5:Y:S01]  /*00b0*/  LDC.64 R16, c[0x0][0x230] ;  /* 0x00008c00ff107b82 */ /* 0x000f620000000a00 */
[----:B------:R-:W-:Y:S01]  /*00c0*/  IMAD.MOV.U32 R35, RZ, RZ, RZ ;  /* 0x000000ffff237224 */ /* 0x000fe200078e00ff */
[----:B------:R-:W-:Y:S02]  /*00d0*/  CS2R R36, SRZ ;  /* 0x0000000000247805 */ /* 0x000fe4000001ff00 */
[----:B------:R-:W-:Y:S01]  /*00e0*/  CS2R R38, SRZ ;  /* 0x0000000000267805 */ /* 0x000fe2000001ff00 */
[----:B------:R-:W-:Y:S01]  /*00f0*/  IMAD.MOV.U32 R46, RZ, RZ, RZ ;  /* 0x000000ffff2e7224 */ /* 0x000fe200078e00ff */
[----:B------:R-:W-:Y:S02]  /*0100*/  CS2R R40, SRZ ;  /* 0x0000000000287805 */ /* 0x000fe4000001ff00 */
[----:B------:R-:W2:Y:S01]  /*0110*/  LDC.64 R52, c[0x0][0x210] ;  /* 0x00008400ff347b82 */ /* 0x000ea20000000a00 */
[----:B------:R-:W-:Y:S01]  /*0120*/  CS2R R42, SRZ ;  /* 0x00000000002a7805 */ /* 0x000fe2000001ff00 */
[----:B------:R-:W-:Y:S01]  /*0130*/  IMAD.MOV.U32 R44, RZ, RZ, RZ ;  /* 0x000000ffff2c7224 */ /* 0x000fe200078e00ff */
[----:B------:R-:W-:Y:S01]  /*0140*/  ULDC.64 UR6, c[0x0][0x218] ;  /* 0x0000860000067ab9 */ /* 0x000fe20000000a00 */
[----:B-1----:R-:W-:Y:S01]  /*0150*/  IMAD.SHL.U32 R0, R0, 0x4, RZ ;  /* 0x0000000400007824 */ /* 0x002fe200078e00ff */
[----:B---3--:R-:W-:-:S04]  /*0160*/  SHF.R.S32.HI R4, RZ, 0x15, R5 ;  /* 0x00000015ff047819 */ /* 0x008fc80000011405 */
[----:B------:R-:W-:Y:S02]  /*0170*/  LOP3.LUT R0, R0, 0x1fc, RZ, 0xc0, !PT ;  /* 0x000001fc00007812 */ /* 0x000fe400078ec0ff */
[----:B------:R-:W-:-:S03]  /*0180*/  SGXT R4, R4, 0x1 ;  /* 0x000000010404781a */ /* 0x000fc60000000200 */
[----:B------:R-:W-:-:S04]  /*0190*/  IMAD R5, R5, 0x400, R0 ;  /* 0x0000040005057824 */ /* 0x000fc800078e0200 */
[C---:B------:R-:W-:Y:S01]  /*01a0*/  VIADD R47, R5.reuse, 0x200 ;  /* 0x00000200052f7836 */ /* 0x040fe20000000000 */
[C---:B------:R-:W-:Y:S02]  /*01b0*/  LEA.HI R0, R4.reuse, R5, RZ, 0x6 ;  /* 0x0000000504007211 */ /* 0x040fe400078f30ff */
[----:B------:R-:W-:Y:S02]  /*01c0*/  ISETP.GE.AND P1, PT, R5, 0x10100, PT ;  /* 0x000101000500780c */ /* 0x000fe40003f26270 */
[----:B------:R-:W-:Y:S02]  /*01d0*/  SHF.R.S32.HI R27, RZ, 0x6, R0 ;  /* 0x00000006ff1b7819 */ /* 0x000fe40000011400 */
[----:B------:R-:W-:-:S03]  /*01e0*/  LEA.HI R4, R4, R47, RZ, 0x6 ;  /* 0x0000002f04047211 */ /* 0x000fc600078f30ff */
[----:B------:R-:W-:-:S05]  /*01f0*/  IMAD.HI R6, R27, 0x7f807f81, RZ ;  /* 0x7f807f811b067827 */ /* 0x000fca00078e02ff */
[----:B------:R-:W-:-:S04]  /*0200*/  SHF.R.U32.HI R7, RZ, 0x1f, R6 ;  /* 0x0000001fff077819 */ /* 0x000fc80000011606 */
[----:B------:R-:W-:Y:S02]  /*0210*/  LEA.HI.SX32 R6, R6, R7, 0x19 ;  /* 0x0000000706067211 */ /* 0x000fe400078fcaff */
[----:B------:R-:W-:-:S03]  /*0220*/  SHF.R.S32.HI R4, RZ, 0x6, R4 ;  /* 0x00000006ff047819 */ /* 0x000fc60000011404 */
[----:B------:R-:W-:Y:S02]  /*0230*/  IMAD R27, R6, -0x101, R27 ;  /* 0xfffffeff061b7824 */ /* 0x000fe400078e021b */
[----:B------:R-:W-:-:S04]  /*0240*/  IMAD.HI R8, R4, 0x7f807f81, RZ ;  /* 0x7f807f8104087827 */ /* 0x000fc800078e02ff */
[----:B--2---:R-:W-:Y:S01]  /*0250*/  IMAD.WIDE R6, R27, 0x4, R2 ;  /* 0x000000041b067825 */ /* 0x004fe200078e0202 */
[----:B------:R-:W-:-:S04]  /*0260*/  SHF.R.U32.HI R9, RZ, 0x1f, R8 ;  /* 0x0000001fff097819 */ /* 0x000fc80000011608 */
[----:B------:R-:W2:Y:S04]  /*0270*/  @!P1 LDG.E.EL R10, desc[UR4][R6.64] ;  /* 0x00000004060a9981 */ /* 0x000ea8000c2e1900 */
[----:B------:R-:W3:Y:S01]  /*0280*/  @!P1 LDG.E.EL R11, desc[UR4][R6.64] ;  /* 0x00000004060b9981 */ /* 0x000ee2000c2e1900 */
[----:B------:R-:W-:Y:S02]  /*0290*/  LEA.HI.SX32 R9, R8, R9, 0x19 ;  /* 0x0000000908097211 */ /* 0x000fe400078fcaff */
[----:B------:R-:W-:Y:S01]  /*02a0*/  ISETP.GE.AND P0, PT, R47, 0x10100, PT ;  /* 0x000101002f00780c */ /* 0x000fe20003f06270 */
[----:B------:R-:W4:Y:S01]  /*02b0*/  @!P1 LDG.E.EL R12, desc[UR4][R6.64] ;  /* 0x00000004060c9981 */ /* 0x000f22000c2e1900 */
[----:B------:R-:W-:Y:S02]  /*02c0*/  IMAD.MOV.U32 R8, RZ, RZ, RZ ;  /* 0x000000ffff087224 */ /* 0x000fe400078e00ff */
[----:B------:R-:W-:-:S02]  /*02d0*/  IMAD R18, R9, -0x101, R4 ;  /* 0xfffffeff09127824 */ /* 0x000fc400078e0204 */
[----:B------:R-:W-:Y:S02]  /*02e0*/  IMAD.MOV.U32 R4, RZ, RZ, RZ ;  /* 0x000000ffff047224 */ /* 0x000fe400078e00ff */
[----:B------:R-:W-:Y:S01]  /*02f0*/  IMAD.WIDE R2, R18, 0x4, R2 ;  /* 0x0000000412027825 */ /* 0x000fe200078e0202 */
[----:B------:R1:W5:Y:S04]  /*0300*/  @!P1 LDG.E.EL R8, desc[UR4][R6.64] ;  /* 0x0000000406089981 */ /* 0x000368000c2e1900 */
[----:B------:R-:W5:Y:S04]  /*0310*/  @!P0 LDG.E.EL R4, desc[UR4][R2.64] ;  /* 0x0000000402048981 */ /* 0x000f68000c2e1900 */
[----:B------:R-:W5:Y:S04]  /*0320*/  @!P0 LDG.E.EL R26, desc[UR4][R2.64] ;  /* 0x00000004021a8981 */ /* 0x000f68000c2e1900 */
[----:B------:R-:W5:Y:S01]  /*0330*/  @!P0 LDG.E.EL R23, desc[UR4][R2.64] ;  /* 0x0000000402178981 */ /* 0x000f62000c2e1900 */
[----:B------:R-:W-:Y:S01]  /*0340*/  IMAD.HI R28, R5, 0x7f807f81, RZ ;  /* 0x7f807f81051c7827 */ /* 0x000fe200078e02ff */
[----:B------:R-:W-:-:S02]  /*0350*/  LOP3.LUT R0, R0, 0xffffffc0, RZ, 0xc0, !PT ;  /* 0xffffffc000007812 */ /* 0x000fc400078ec0ff */
[----:B------:R1:W5:Y:S01]  /*0360*/  @!P0 LDG.E.EL R46, desc[UR4][R2.64] ;  /* 0x00000004022e8981 */ /* 0x000362000c2e1900 */
[----:B------:R-:W-:Y:S01]  /*0370*/  IMAD.HI R22, R47, 0x7f807f81, RZ ;  /* 0x7f807f812f167827 */ /* 0x000fe200078e02ff */
[----:B------:R-:W-:-:S03]  /*0380*/  SHF.R.U32.HI R9, RZ, 0x1f, R28 ;  /* 0x0000001fff097819 */ /* 0x000fc6000001161c */
[----:B------:R-:W-:Y:S01]  /*0390*/  IMAD.IADD R0, R5, 0x1, -R0 ;  /* 0x0000000105007824 */ /* 0x000fe200078e0a00 */
[----:B------:R-:W-:Y:S02]  /*03a0*/  LEA.HI.SX32 R28, R28, R9, 0x13 ;  /* 0x000000091c1c7211 */ /* 0x000fe400078f9aff */
[----:B-1----:R-:W-:Y:S02]  /*03b0*/  SHF.R.U32.HI R7, RZ, 0x1f, R22 ;  /* 0x0000001fff077819 */ /* 0x002fe40000011616 */
[----:B------:R-:W-:Y:S01]  /*03c0*/  SHF.R.S32.HI R49, RZ, 0x1f, R0 ;  /* 0x0000001fff317819 */ /* 0x000fe20000011400 */
[----:B------:R-:W-:Y:S01]  /*03d0*/  IMAD R20, R28, 0x300, RZ ;  /* 0x000003001c147824 */ /* 0x000fe200078e02ff */
[----:B------:R-:W-:Y:S01]  /*03e0*/  LEA.HI.SX32 R22, R22, R7, 0x13 ;  /* 0x0000000716167211 */ /* 0x000fe200078f9aff */
[----:B------:R-:W-:-:S03]  /*03f0*/  IMAD.SHL.U32 R7, R27, 0x40, RZ ;  /* 0x000000401b077824 */ /* 0x000fc600078e00ff */
[--C-:B------:R-:W-:Y:S01]  /*0400*/  SHF.R.S32.HI R14, RZ, 0x1f, R20.reuse ;  /* 0x0000001fff0e7819 */ /* 0x100fe20000011414 */
[----:B------:R-:W-:Y:S01]  /*0410*/  IMAD R6, R22, 0x300, RZ ;  /* 0x0000030016067824 */ /* 0x000fe200078e02ff */
[----:B------:R-:W-:Y:S02]  /*0420*/  IADD3 R20, P2, P3, R7, R0, R20 ;  /* 0x0000000007147210 */ /* 0x000fe40007b5e014 */
[----:B------:R-:W-:Y:S01]  /*0430*/  SHF.R.S32.HI R21, RZ, 0x1f, R7 ;  /* 0x0000001fff157819 */ /* 0x000fe20000011407 */
[----:B------:R-:W-:-:S03]  /*0440*/  IMAD.SHL.U32 R7, R18, 0x40, RZ ;  /* 0x0000004012077824 */ /* 0x000fc600078e00ff */
[----:B------:R-:W-:Y:S02]  /*0450*/  IADD3.X R21, R21, R49, R14, P2, P3 ;  /* 0x0000003115157210 */ /* 0x000fe400017e640e */
[--C-:B------:R-:W-:Y:S01]  /*0460*/  IADD3 R19, P3, P5, R7, R0, R6.reuse ;  /* 0x0000000007137210 */ /* 0x100fe20007d7e006 */
[----:B------:R-:W-:Y:S01]  /*0470*/  IMAD R51, R28, -0x4040, R5 ;  /* 0xffffbfc01c337824 */ /* 0x000fe200078e0205 */
[----:B------:R-:W-:Y:S01]  /*0480*/  SHF.R.S32.HI R6, RZ, 0x1f, R6 ;  /* 0x0000001fff067819 */ /* 0x000fe20000011406 */
[----:B------:R-:W1:Y:S01]  /*0490*/  LDC.64 R14, c[0x0][0x238] ;  /* 0x00008e00ff0e7b82 */ /* 0x000e620000000a00 */
[----:B------:R-:W-:-:S04]  /*04a0*/  SHF.R.S32.HI R0, RZ, 0x1f, R7 ;  /* 0x0000001fff007819 */ /* 0x000fc80000011407 */
[----:B------:R-:W-:Y:S02]  /*04b0*/  IADD3.X R49, R0, R49, R6, P3, P5 ;  /* 0x0000003100317210 */ /* 0x000fe40001fea406 */
[----:B0-----:R-:W-:Y:S01]  /*04c0*/  CS2R R2, SRZ ;  /* 0x0000000000027805 */ /* 0x001fe2000001ff00 */
[----:B------:R-:W-:Y:S02]  /*04d0*/  IMAD.MOV.U32 R29, RZ, RZ, RZ ;  /* 0x000000ffff1d7224 */ /* 0x000fe400078e00ff */
[----:B--2---:R-:W-:Y:S01]  /*04e0*/  FADD R10, R10, 9.9999997473787516356e-06 ;  /* 0x3727c5ac0a0a7421 */ /* 0x004fe20000000000 */
[----:B---3--:R-:W-:-:S05]  /*04f0*/  FADD R11, R11, 9.9999997473787516356e-06 ;  /* 0x3727c5ac0b0b7421 */ /* 0x008fca0000000000 */
[----:B------:R-:W0:Y:S01]  /*0500*/  MUFU.SQRT R10, R10 ;  /* 0x0000000a000a7308 */ /* 0x000e220000002000 */
[----:B----4-:R-:W-:-:S07]  /*0510*/  FADD R12, R12, 9.9999997473787516356e-06 ;  /* 0x3727c5ac0c0c7421 */ /* 0x010fce0000000000 */
[----:B------:R-:W2:Y:S01]  /*0520*/  MUFU.SQRT R11, R11 ;  /* 0x0000000b000b7308 */ /* 0x000ea20000002000 */
[----:B-----5:R-:W-:Y:S01]  /*0530*/  FADD R8, R8, 9.9999997473787516356e-06 ;  /* 0x3727c5ac08087421 */ /* 0x020fe20000000000 */
[----:B------:R-:W-:Y:S01]  /*0540*/  FADD R4, R4, 9.9999997473787516356e-06 ;  /* 0x3727c5ac04047421 */ /* 0x000fe20000000000 */
[----:B0-----:R-:W-:-:S05]  /*0550*/  FSETP.GT.AND P4, PT, R10, 8.50705917302346158658e+37, PT ;  /* 0x7e8000000a00780b */ /* 0x001fca0003f84000 */
[----:B------:R-:W0:Y:S01]  /*0560*/  MUFU.SQRT R12, R12 ;  /* 0x0000000c000c7308 */ /* 0x000e220000002000 */
[----:B------:R-:W-:Y:S02]  /*0570*/  FSETP.GEU.AND P2, PT, R10, 1.175494350822287508e-38, PT ;  /* 0x008000000a00780b */ /* 0x000fe40003f4e000 */
[----:B------:R-:W-:Y:S02]  /*0580*/  FSEL R0, R45, 1, P4 ;  /* 0x3f8000002d007808 */ /* 0x000fe40002000000 */
[----:B--2---:R-:W-:-:S03]  /*0590*/  FSETP.GT.AND P6, PT, R11, 8.50705917302346158658e+37, PT ;  /* 0x7e8000000b00780b */ /* 0x004fc60003fc4000 */
[----:B------:R-:W2:Y:S01]  /*05a0*/  MUFU.SQRT R8, R8 ;  /* 0x0000000800087308 */ /* 0x000ea20000002000 */
[----:B------:R-:W-:Y:S02]  /*05b0*/  FSETP.GEU.AND P5, PT, R11, 1.175494350822287508e-38, PT ;  /* 0x008000000b00780b */ /* 0x000fe40003fae000 */
[----:B------:R-:W-:Y:S01]  /*05c0*/  FSEL R7, R45, 1, P6 ;  /* 0x3f8000002d077808 */ /* 0x000fe20003000000 */
[----:B------:R-:W-:Y:S02]  /*05d0*/  @P4 FMUL R10, R10, 0.25 ;  /* 0x3e8000000a0a4820 */ /* 0x000fe40000400000 */
[----:B------:R-:W-:Y:S01]  /*05e0*/  @!P2 FMUL R0, R0, 16777216 ;  /* 0x4b8000000000a820 */ /* 0x000fe20000400000 */
[----:B0-----:R-:W-:Y:S01]  /*05f0*/  FSETP.GT.AND P3, PT, R12, 8.50705917302346158658e+37, PT ;  /* 0x7e8000000c00780b */ /* 0x001fe20003f64000 */
[----:B------:R-:W0:Y:S01]  /*0600*/  MUFU.SQRT R4, R4 ;  /* 0x0000000400047308 */ /* 0x000e220000002000 */
[----:B------:R-:W-:Y:S01]  /*0610*/  @!P2 FMUL R10, R10, 16777216 ;  /* 0x4b8000000a0aa820 */ /* 0x000fe20000400000 */
[----:B------:R-:W-:Y:S01]  /*0620*/  FSETP.GEU.AND P4, PT, R12, 1.175494350822287508e-38, PT ;  /* 0x008000000c00780b */ /* 0x000fe20003f8e000 */
[----:B------:R-:W-:Y:S01]  /*0630*/  @P6 FMUL R11, R11, 0.25 ;  /* 0x3e8000000b0b6820 */ /* 0x000fe20000400000 */
[----:B------:R-:W-:-:S02]  /*0640*/  FSEL R6, R45, 1, P3 ;  /* 0x3f8000002d067808 */ /* 0x000fc40001800000 */
[----:B------:R-:W-:Y:S01]  /*0650*/  @!P5 FMUL R7, R7, 16777216 ;  /* 0x4b8000000707d820 */ /* 0x000fe20000400000 */
[C---:B--2---:R-:W-:Y:S01]  /*0660*/  FSETP.GT.AND P2, PT, R8.reuse, 8.50705917302346158658e+37, PT ;  /* 0x7e8000000800780b */ /* 0x044fe20003f44000 */
[----:B------:R-:W-:Y:S01]  /*0670*/  @!P5 FMUL R11, R11, 16777216 ;  /* 0x4b8000000b0bd820 */ /* 0x000fe20000400000 */
[----:B------:R-:W-:Y:S01]  /*0680*/  FSETP.GEU.AND P6, PT, R8, 1.175494350822287508e-38, PT ;  /* 0x008000000800780b */ /* 0x000fe20003fce000 */
[----:B------:R-:W-:Y:S01]  /*0690*/  FADD R26, R26, 9.9999997473787516356e-06 ;  /* 0x3727c5ac1a1a7421 */ /* 0x000fe20000000000 */
[----:B------:R-:W-:Y:S01]  /*06a0*/  MUFU.RCP R31, R10 ;  /* 0x0000000a001f7308 */ /* 0x000fe20000001000 */
[----:B------:R-:W-:Y:S01]  /*06b0*/  @P3 FMUL R12, R12, 0.25 ;  /* 0x3e8000000c0c3820 */ /* 0x000fe20000400000 */
[----:B0-----:R-:W-:-:S03]  /*06c0*/  FSETP.GT.AND P5, PT, R4, 8.50705917302346158658e+37, PT ;  /* 0x7e8000000400780b */ /* 0x001fc60003fa4000 */
[----:B------:R-:W-:Y:S01]  /*06d0*/  @!P4 FMUL R12, R12, 16777216 ;  /* 0x4b8000000c0cc820 */ /* 0x000fe20000400000 */
[----:B------:R-:W-:Y:S02]  /*06e0*/  FSETP.GEU.AND P3, PT, R4, 1.175494350822287508e-38, PT ;  /* 0x008000000400780b */ /* 0x000fe40003f6e000 */
[----:B------:R-:W0:Y:S01]  /*06f0*/  MUFU.RCP R32, R11 ;  /* 0x0000000b00207308 */ /* 0x000e220000001000 */
[----:B------:R-:W-:-:S04]  /*0700*/  @P2 FMUL R8, R8, 0.25 ;  /* 0x3e80000008082820 */ /* 0x000fc80000400000 */
[----:B------:R-:W-:-:S03]  /*0710*/  @!P6 FMUL R8, R8, 16777216 ;  /* 0x4b8000000808e820 */ /* 0x000fc60000400000 */
[----:B------:R-:W2:Y:S01]  /*0720*/  MUFU.SQRT R30, R26 ;  /* 0x0000001a001e7308 */ /* 0x000ea20000002000 */
[----:B------:R-:W-:-:S04]  /*0730*/  @P5 FMUL R4, R4, 0.25 ;  /* 0x3e80000004045820 */ /* 0x000fc80000400000 */
[----:B------:R-:W-:-:S03]  /*0740*/  @!P3 FMUL R4, R4, 16777216 ;  /* 0x4b8000000404b820 */ /* 0x000fc60000400000 */
[----:B------:R3:W4:Y:S01]  /*0750*/  MUFU.RCP R33, R12 ;  /* 0x0000000c00217308 */ /* 0x0007220000001000 */
[----:B0-----:R-:W-:Y:S01]  /*0760*/  FMUL R32, R32, R7 ;  /* 0x0000000720207220 */ /* 0x001fe20000400000 */
[----:B------:R-:W-:-:S06]  /*0770*/  FADD R23, R23, 9.9999997473787516356e-06 ;  /* 0x3727c5ac17177421 */ /* 0x000fcc0000000000 */
[----:B------:R-:W0:Y:S01]  /*0780*/  MUFU.RCP R34, R8 ;  /* 0x0000000800227308 */ /* 0x000e220000001000 */
[----:B------:R-:W-:-:S07]  /*0790*/  FSEL R9, R45, 1, P2 ;  /* 0x3f8000002d097808 */ /* 0x000fce0001000000 */
[----:B------:R-:W5:Y:S01]  /*07a0*/  MUFU.RCP R10, R4 ;  /* 0x00000004000a7308 */ /* 0x000f620000001000 */
[----:B------:R-:W-:Y:S01]  /*07b0*/  FSEL R7, R45, 1, P5 ;  /* 0x3f8000002d077808 */ /* 0x000fe20002800000 */
[----:B---3--:R-:W-:-:S04]  /*07c0*/  IMAD.WIDE R12, R27, 0x4, R24 ;  /* 0x000000041b0c7825 */ /* 0x008fc800078e0218 */
[----:B------:R-:W-:Y:S01]  /*07d0*/  @!P4 FMUL R6, R6, 16777216 ;  /* 0x4b8000000606c820 */ /* 0x000fe20000400000 */
[----:B------:R-:W-:Y:S01]  /*07e0*/  @!P6 FMUL R9, R9, 16777216 ;  /* 0x4b8000000909e820 */ /* 0x000fe20000400000 */
[----:B--2---:R-:W-:Y:S01]  /*07f0*/  FSETP.GT.AND P4, PT, R30, 8.50705917302346158658e+37, PT ;  /* 0x7e8000001e00780b */ /* 0x004fe20003f84000 */
[----:B------:R-:W-:Y:S01]  /*0800*/  @!P3 FMUL R7, R7, 16777216 ;  /* 0x4b8000000707b820 */ /* 0x000fe20000400000 */
[----:B------:R-:W2:Y:S01]  /*0810*/  MUFU.SQRT R23, R23 ;  /* 0x0000001700177308 */ /* 0x000ea20000002000 */
[----:B------:R-:W-:Y:S01]  /*0820*/  FMUL R31, R31, R0 ;  /* 0x000000001f1f7220 */ /* 0x000fe20000400000 */
[----:B----4-:R-:W-:Y:S01]  /*0830*/  FMUL R33, R33, R6 ;  /* 0x0000000621217220 */ /* 0x010fe20000400000 */
[----:B0-----:R-:W-:Y:S01]  /*0840*/  FMUL R34, R34, R9 ;  /* 0x0000000922227220 */ /* 0x001fe20000400000 */
[----:B------:R-:W3:Y:S01]  /*0850*/  @!P1 LDG.E.EL R35, desc[UR4][R12.64] ;  /* 0x000000040c239981 */ /* 0x000ee2000c2e1900 */
[----:B------:R-:W-:Y:S01]  /*0860*/  CS2R R8, SRZ ;  /* 0x0000000000087805 */ /* 0x000fe2000001ff00 */
[----:B------:R-:W-:-:S02]  /*0870*/  IMAD.MOV.U32 R0, RZ, RZ, RZ ;  /* 0x000000ffff007224 */ /* 0x000fc400078e00ff */
[----:B-----5:R-:W-:Y:S01]  /*0880*/  FMUL R10, R10, R7 ;  /* 0x000000070a0a7220 */ /* 0x020fe20000400000 */
[----:B------:R-:W4:Y:S01]  /*0890*/  @!P1 LDG.E.EL R36, desc[UR4][R12.64] ;  /* 0x000000040c249981 */ /* 0x000f22000c2e1900 */
[----:B------:R-:W-:Y:S01]  /*08a0*/  CS2R R6, SRZ ;  /* 0x0000000000067805 */ /* 0x000fe2000001ff00 */
[----:B------:R-:W-:Y:S01]  /*08b0*/  IMAD.MOV.U32 R4, RZ, RZ, RZ ;  /* 0x000000ffff047224 */ /* 0x000fe200078e00ff */
[C---:B------:R-:W-:Y:S01]  /*08c0*/  FSETP.GEU.AND P5, PT, R30.reuse, 1.175494350822287508e-38, PT ;  /* 0x008000001e00780b */ /* 0x040fe20003fae000 */
[----:B------:R-:W5:Y:S04]  /*08d0*/  @!P1 LDG.E.EL R37, desc[UR4][R12.64] ;  /* 0x000000040c259981 */ /* 0x000f68000c2e1900 */
[----:B------:R0:W3:Y:S01]  /*08e0*/  @!P1 LDG.E.EL R38, desc[UR4][R12.64] ;  /* 0x000000040c269981 */ /* 0x0000e2000c2e1900 */
[----:B------:R-:W-:Y:S01]  /*08f0*/  @P4 FMUL R30, R30, 0.25 ;  /* 0x3e8000001e1e4820 */ /* 0x000fe20000400000 */
[----:B0-----:R-:W-:-:S04]  /*0900*/  IMAD.WIDE R12, R27, 0x4, R16 ;  /* 0x000000041b0c7825 */ /* 0x001fc800078e0210 */
[----:B------:R-:W-:Y:S01]  /*0910*/  IMAD.WIDE R16, R18, 0x4, R16 ;  /* 0x0000000412107825 */ /* 0x000fe200078e0210 */
[----:B--2---:R-:W-:-:S03]  /*0920*/  FSETP.GT.AND P6, PT, R23, 8.50705917302346158658e+37, PT ;  /* 0x7e8000001700780b */ /* 0x004fc60003fc4000 */
[----:B------:R-:W-:Y:S01]  /*0930*/  @!P5 FMUL R30, R30, 16777216 ;  /* 0x4b8000001e1ed820 */ /* 0x000fe20000400000 */
[----:B------:R-:W-:Y:S01]  /*0940*/  IMAD.MOV.U32 R11, RZ, RZ, RZ ;  /* 0x000000ffff0b7224 */ /* 0x000fe200078e00ff */
[----:B------:R-:W2:Y:S04]  /*0950*/  @!P0 LDG.E.EL R9, desc[UR4][R16.64] ;  /* 0x0000000410098981 */ /* 0x000ea8000c2e1900 */
[----:B------:R-:W2:Y:S04]  /*0960*/  @!P0 LDG.E.EL R6, desc[UR4][R16.64] ;  /* 0x0000000410068981 */ /* 0x000ea8000c2e1900 */
[----:B------:R-:W2:Y:S04]  /*0970*/  @!P0 LDG.E.EL R0, desc[UR4][R16.64] ;  /* 0x0000000410008981 */ /* 0x000ea8000c2e1900 */
[----:B------:R0:W2:Y:S01]  /*0980*/  @!P0 LDG.E.EL R4, desc[UR4][R16.64] ;  /* 0x0000000410048981 */ /* 0x0000a2000c2e1900 */
[----:B------:R-:W-:Y:S01]  /*0990*/  IMAD.WIDE R24, R18, 0x4, R24 ;  /* 0x0000000412187825 */ /* 0x000fe200078e0218 */
[----:B------:R-:W-:-:S02]  /*09a0*/  ISETP.GE.AND P3, PT, R27, 0xf5, PT ;  /* 0x000000f51b00780c */ /* 0x000fc40003f66270 */
[----:B------:R-:W2:Y:S01]  /*09b0*/  @!P1 LDG.E.EL R39, desc[UR4][R12.64] ;  /* 0x000000040c279981 */ /* 0x000ea2000c2e1900 */
[----:B------:R-:W-:-:S03]  /*09c0*/  ISETP.GT.AND P2, PT, R27, 0xf4, !P1 ;  /* 0x000000f41b00780c */ /* 0x000fc60004f44270 */
[----:B------:R-:W2:Y:S01]  /*09d0*/  @!P1 LDG.E.EL R40, desc[UR4][R12.64] ;  /* 0x000000040c289981 */ /* 0x000ea2000c2e1900 */
[----:B0-----:R-:W-:Y:S01]  /*09e0*/  IMAD R17, R28, 0x3d40, R51 ;  /* 0x00003d401c117824 */ /* 0x001fe200078e0233 */
[----:B------:R-:W-:Y:S02]  /*09f0*/  FSEL R51, R45, 1, P4 ;  /* 0x3f8000002d337808 */ /* 0x000fe40002000000 */
[----:B------:R-:W2:Y:S03]  /*0a00*/  @!P1 LDG.E.EL R41, desc[UR4][R12.64] ;  /* 0x000000040c299981 */ /* 0x000ea6000c2e1900 */
[----:B------:R-:W-:Y:S01]  /*0a10*/  @!P5 FMUL R51, R51, 16777216 ;  /* 0x4b8000003333d820 */ /* 0x000fe20000400000 */
[C---:B------:R-:W-:Y:S01]  /*0a20*/  FSETP.GEU.AND P5, PT, R23.reuse, 1.175494350822287508e-38, PT ;  /* 0x008000001700780b */ /* 0x040fe20003fae000 */
[----:B------:R-:W-:Y:S01]  /*0a30*/  @P6 FMUL R23, R23, 0.25 ;  /* 0x3e80000017176820 */ /* 0x000fe20000400000 */
[----:B------:R1:W2:Y:S01]  /*0a40*/  @!P1 LDG.E.EL R11, desc[UR4][R12.64] ;  /* 0x000000040c0b9981 */ /* 0x0002a2000c2e1900 */
[----:B------:R0:W0:Y:S01]  /*0a50*/  MUFU.RCP R28, R30 ;  /* 0x0000001e001c7308 */ /* 0x0000220000001000 */
[----:B------:R-:W-:-:S02]  /*0a60*/  ISETP.LT.AND P4, PT, R5, 0x10100, !P3 ;  /* 0x000101000500780c */ /* 0x000fc40005f81270 */
[----:B------:R-:W2:Y:S04]  /*0a70*/  @!P0 LDG.E.EL R3, desc[UR4][R24.64] ;  /* 0x0000000418038981 */ /* 0x000ea8000c2e1900 */
[----:B------:R-:W2:Y:S03]  /*0a80*/  @!P0 LDG.E.EL R2, desc[UR4][R24.64] ;  /* 0x0000000418028981 */ /* 0x000ea6000c2e1900 */
[----:B------:R-:W-:Y:S01]  /*0a90*/  @!P5 FMUL R23, R23, 16777216 ;  /* 0x4b8000001717d820 */ /* 0x000fe20000400000 */
[----:B------:R-:W2:Y:S01]  /*0aa0*/  @!P0 LDG.E.EL R7, desc[UR4][R24.64] ;  /* 0x0000000418078981 */ /* 0x000ea2000c2e1900 */
[----:B-1----:R-:W-:Y:S01]  /*0ab0*/  IMAD.WIDE R12, R27, 0x4, R14 ;  /* 0x000000041b0c7825 */ /* 0x002fe200078e020e */
[----:B------:R-:W-:-:S02]  /*0ac0*/  CS2R R26, SRZ ;  /* 0x00000000001a7805 */ /* 0x000fc4000001ff00 */
[----:B------:R1:W2:Y:S01]  /*0ad0*/  @!P0 LDG.E.EL R8, desc[UR4][R24.64] ;  /* 0x0000000418088981 */ /* 0x0002a2000c2e1900 */
[----:B------:R-:W-:Y:S01]  /*0ae0*/  IMAD.WIDE R14, R18, 0x4, R14 ;  /* 0x00000004120e7825 */ /* 0x000fe200078e020e */
[----:B------:R-:W1:Y:S02]  /*0af0*/  MUFU.RCP R23, R23 ;  /* 0x0000001700177308 */ /* 0x000e640000001000 */
[----:B------:R-:W2:Y:S01]  /*0b00*/  @!P1 LDG.E.EL R42, desc[UR4][R12.64] ;  /* 0x000000040c2a9981 */ /* 0x000ea2000c2e1900 */
[----:B------:R-:W-:Y:S01]  /*0b10*/  IMAD.WIDE R16, R17, 0x4, R52 ;  /* 0x0000000411107825 */ /* 0x000fe200078e0234 */
[----:B0-----:R-:W-:Y:S02]  /*0b20*/  FSEL R30, R45, 1, P6 ;  /* 0x3f8000002d1e7808 */ /* 0x001fe40003000000 */
[----:B------:R-:W2:Y:S01]  /*0b30*/  @!P1 LDG.E.EL R43, desc[UR4][R12.64] ;  /* 0x000000040c2b9981 */ /* 0x000ea2000c2e1900 */
[----:B-1----:R-:W-:-:S03]  /*0b40*/  CS2R R24, SRZ ;  /* 0x0000000000187805 */ /* 0x002fc6000001ff00 */
[----:B------:R-:W2:Y:S04]  /*0b50*/  @!P1 LDG.E.EL R44, desc[UR4][R12.64] ;  /* 0x000000040c2c9981 */ /* 0x000ea8000c2e1900 */
[----:B------:R0:W2:Y:S04]  /*0b60*/  @!P1 LDG.E.EL R24, desc[UR4][R12.64] ;  /* 0x000000040c189981 */ /* 0x0000a8000c2e1900 */
[----:B------:R-:W2:Y:S04]  /*0b70*/  @!P0 LDG.E.EL R26, desc[UR4][R14.64] ;  /* 0x000000040e1a8981 */ /* 0x000ea8000c2e1900 */
[----:B------:R-:W2:Y:S01]  /*0b80*/  @!P0 LDG.E.EL R25, desc[UR4][R14.64] ;  /* 0x000000040e198981 */ /* 0x000ea2000c2e1900 */
[----:B0-----:R-:W-:-:S03]  /*0b90*/  CS2R R12, SRZ ;  /* 0x00000000000c7805 */ /* 0x001fc6000001ff00 */
[----:B------:R-:W2:Y:S04]  /*0ba0*/  @!P0 LDG.E.EL R27, desc[UR4][R14.64] ;  /* 0x000000040e1b8981 */ /* 0x000ea8000c2e1900 */
[----:B------:R0:W2:Y:S01]  /*0bb0*/  @!P0 LDG.E.EL R29, desc[UR4][R14.64] ;  /* 0x000000040e1d8981 */ /* 0x0000a2000c2e1900 */
[----:B------:R-:W-:Y:S01]  /*0bc0*/  FMUL R28, R28, R51 ;  /* 0x000000331c1c7220 */ /* 0x000fe20000400000 */
[----:B------:R-:W-:Y:S01]  /*0bd0*/  @!P5 FMUL R30, R30, 16777216 ;  /* 0x4b8000001e1ed820 */ /* 0x000fe20000400000 */
[----:B------:R-:W-:Y:S01]  /*0be0*/  IMAD R51, R22, -0x4040, R47 ;  /* 0xffffbfc016337824 */ /* 0x000fe200078e022f */
[----:B0-----:R-:W-:-:S03]  /*0bf0*/  CS2R R14, SRZ ;  /* 0x00000000000e7805 */ /* 0x001fc6000001ff00 */
[----:B------:R-:W-:-:S03]  /*0c00*/  IMAD R51, R22, 0x3d40, R51 ;  /* 0x00003d4016337824 */ /* 0x000fc600078e0233 */
[----:B------:R0:W2:Y:S01]  /*0c10*/  @P4 LDG.E.128 R12, desc[UR4][R16.64] ;  /* 0x00000004100c4981 */ /* 0x0000a2000c1e1d00 */
[----:B------:R-:W-:Y:S01]  /*0c20*/  FMUL R30, R23, R30 ;  /* 0x0000001e171e7220 */ /* 0x000fe20000400000 */
[----:B------:R-:W-:Y:S02]  /*0c30*/  IMAD.MOV.U32 R22, RZ, RZ, RZ ;  /* 0x000000ffff167224 */ /* 0x000fe400078e00ff */
[----:B------:R-:W-:Y:S01]  /*0c40*/  IMAD.MOV.U32 R23, RZ, RZ, RZ ;  /* 0x000000ffff177224 */ /* 0x000fe200078e00ff */
[----:B0-----:R-:W-:-:S04]  /*0c50*/  LEA R16, P5, R20, UR6, 0x2 ;  /* 0x0000000614107c11 */ /* 0x001fc8000f8a10ff */
[----:B------:R-:W-:Y:S02]  /*0c60*/  LEA.HI.X R17, R20, UR7, R21, 0x2, P5 ;  /* 0x0000000714117c11 */ /* 0x000fe4000a8f1415 */
[----:B------:R-:W-:-:S06]  /*0c70*/  CS2R R20, SRZ ;  /* 0x0000000000147805 */ /* 0x000fcc000001ff00 */
[----:B------:R0:W3:Y:S01]  /*0c80*/  @P2 LDG.E.128 R20, desc[UR4][R16.64+-0xf500] ;  /* 0xff0b000410142981 */ /* 0x0000e2000c1e1d00 */
[----:B------:R-:W-:-:S04]  /*0c90*/  FADD R50, R46, 9.9999997473787516356e-06 ;  /* 0x3727c5ac2e327421 */ /* 0x000fc80000000000 */
[----:B------:R-:W1:Y:S02]  /*0ca0*/  MUFU.SQRT R46, R50 ;  /* 0x00000032002e7308 */ /* 0x000e640000002000 */
[C---:B-1----:R-:W-:Y:S02]  /*0cb0*/  FSETP.GT.AND P5, PT, R46.reuse, 8.50705917302346158658e+37, PT ;  /* 0x7e8000002e00780b */ /* 0x042fe40003fa4000 */
[----:B------:R-:W-:Y:S02]  /*0cc0*/  FSETP.GEU.AND P6, PT, R46, 1.175494350822287508e-38, PT ;  /* 0x008000002e00780b */ /* 0x000fe40003fce000 */
[----:B------:R-:W-:-:S09]  /*0cd0*/  FSEL R45, R45, 1, P5 ;  /* 0x3f8000002d2d7808 */ /* 0x000fd20002800000 */
[----:B------:R-:W-:Y:S01]  /*0ce0*/  @P5 FMUL R46, R46, 0.25 ;  /* 0x3e8000002e2e5820 */ /* 0x000fe20000400000 */
[----:B------:R-:W-:Y:S01]  /*0cf0*/  ISETP.GE.AND P5, PT, R18, 0xf5, PT ;  /* 0x000000f51200780c */ /* 0x000fe20003fa6270 */
[----:B------:R-:W-:Y:S02]  /*0d00*/  @!P6 FMUL R45, R45, 16777216 ;  /* 0x4b8000002d2de820 */ /* 0x000fe40000400000 */
[----:B------:R-:W-:Y:S01]  /*0d10*/  @!P6 FMUL R46, R46, 16777216 ;  /* 0x4b8000002e2ee820 */ /* 0x000fe20000400000 */
[----:B------:R-:W-:Y:S01]  /*0d20*/  ISETP.LT.AND P6, PT, R47, 0x10100, !P5 ;  /* 0x000101002f00780c */ /* 0x000fe20006fc1270 */
[----:B------:R-:W-:Y:S01]  /*0d30*/  IMAD.WIDE R52, R51, 0x4, R52 ;  /* 0x0000000433347825 */ /* 0x000fe200078e0234 */
[----:B--2---:R-:W-:Y:S02]  /*0d40*/  SEL R48, R12, RZ, P4 ;  /* 0x000000ff0c307207 */ /* 0x004fe40002000000 */
[----:B------:R-:W-:Y:S02]  /*0d50*/  SEL R47, R13, RZ, P4 ;  /* 0x000000ff0d2f7207 */ /* 0x000fe40002000000 */
[----:B0-----:R-:W-:-:S02]  /*0d60*/  SEL R16, R14, RZ, P4 ;  /* 0x000000ff0e107207 */ /* 0x001fc40002000000 */
[----:B------:R-:W-:Y:S02]  /*0d70*/  SEL R17, R15, RZ, P4 ;  /* 0x000000ff0f117207 */ /* 0x000fe40002000000 */
[----:B------:R-:W-:-:S04]  /*0d80*/  LEA R50, P4, R19, UR6, 0x2 ;  /* 0x0000000613327c11 */ /* 0x000fc8000f8810ff */
[----:B------:R-:W-:Y:S02]  /*0d90*/  LEA.HI.X R51, R19, UR7, R49, 0x2, P4 ;  /* 0x0000000713337c11 */ /* 0x000fe4000a0f1431 */
[----:B------:R-:W-:Y:S02]  /*0da0*/  ISETP.GT.AND P4, PT, R18, 0xf4, !P0 ;  /* 0x000000f41200780c */ /* 0x000fe40004784270 */
[----:B------:R-:W-:Y:S02]  /*0db0*/  CS2R R12, SRZ ;  /* 0x00000000000c7805 */ /* 0x000fe4000001ff00 */
[----:B------:R-:W-:Y:S02]  /*0dc0*/  CS2R R14, SRZ ;  /* 0x00000000000e7805 */ /* 0x000fe4000001ff00 */
[----:B---3--:R-:W-:-:S04]  /*0dd0*/  SEL R19, R22, RZ, P2 ;  /* 0x000000ff16137207 */ /* 0x008fc80001000000 */
[----:B------:R0:W2:Y:S01]  /*0de0*/  @P6 LDG.E.128 R12, desc[UR4][R52.64] ;  /* 0x00000004340c6981 */ /* 0x0000a2000c1e1d00 */
[----:B------:R-:W-:Y:S02]  /*0df0*/  SEL R18, R23, RZ, P2 ;  /* 0x000000ff17127207 */ /* 0x000fe40001000000 */
[----:B------:R-:W-:Y:S02]  /*0e00*/  SEL R22, R16, R19, !P3 ;  /* 0x0000001310167207 */ /* 0x000fe40005800000 */
[----:B------:R-:W-:Y:S02]  /*0e10*/  SEL R23, R17, R18, !P3 ;  /* 0x0000001211177207 */ /* 0x000fe40005800000 */
[----:B------:R-:W-:Y:S02]  /*0e20*/  CS2R R16, SRZ ;  /* 0x0000000000107805 */ /* 0x000fe4000001ff00 */
[----:B------:R-:W-:-:S06]  /*0e30*/  CS2R R18, SRZ ;  /* 0x0000000000127805 */ /* 0x000fcc000001ff00 */
[----:B------:R-:W3:Y:S01]  /*0e40*/  @P4 LDG.E.128 R16, desc[UR4][R50.64+-0xf500] ;  /* 0xff0b000432104981 */ /* 0x000ee2000c1e1d00 */
[----:B------:R-:W-:Y:S02]  /*0e50*/  SEL R49, R20, RZ, P2 ;  /* 0x000000ff14317207 */ /* 0x000fe40001000000 */
[----:B0-----:R-:W-:Y:S02]  /*0e60*/  SEL R52, R21, RZ, P2 ;  /* 0x000000ff15347207 */ /* 0x001fe40001000000 */
[----:B------:R-:W-:Y:S02]  /*0e70*/  SEL R20, R48, R49, !P3 ;  /* 0x0000003130147207 */ /* 0x000fe40005800000 */
[----:B------:R-:W-:Y:S01]  /*0e80*/  SEL R21, R47, R52, !P3 ;  /* 0x000000342f157207 */ /* 0x000fe20005800000 */
[----:B------:R-:W-:Y:S02]  /*0e90*/  FADD R47, R23, -R38 ;  /* 0x80000026172f7221 */ /* 0x000fe40000000000 */
[----:B------:R-:W-:-:S02]  /*0ea0*/  FADD R38, R20, -R35 ;  /* 0x8000002314267221 */ /* 0x000fc40000000000 */
[----:B----4-:R-:W-:Y:S01]  /*0eb0*/  FADD R35, R21, -R36 ;  /* 0x8000002415237221 */ /* 0x010fe20000000000 */
[----:B-----5:R-:W-:Y:S01]  /*0ec0*/  FADD R48, R22, -R37 ;  /* 0x8000002516307221 */ /* 0x020fe20000000000 */
[----:B------:R-:W-:Y:S02]  /*0ed0*/  FMUL R37, R34, R47 ;  /* 0x0000002f22257220 */ /* 0x000fe40000400000 */
[----:B------:R-:W-:Y:S01]  /*0ee0*/  FMUL R36, R32, R35 ;  /* 0x0000002320247220 */ /* 0x000fe20000400000 */
[----:B------:R-:W-:Y:S01]  /*0ef0*/  FMUL R47, R33, R48 ;  /* 0x00000030212f7220 */ /* 0x000fe20000400000 */
[----:B------:R-:W0:Y:S01]  /*0f00*/  LDC.64 R34, c[0x0][0x240] ;  /* 0x00009000ff227b82 */ /* 0x000e220000000a00 */
[----:B------:R-:W1:Y:S07]  /*0f10*/  MUFU.RCP R46, R46 ;  /* 0x0000002e002e7308 */ /* 0x000e6e0000001000 */
[----:B------:R-:W4:Y:S01]  /*0f20*/  LDC.64 R32, c[0x0][0x248] ;  /* 0x00009200ff207b82 */ /* 0x000f220000000a00 */
[----:B------:R-:W-:Y:S01]  /*0f30*/  FMUL R31, R31, R38 ;  /* 0x000000261f1f7220 */ /* 0x000fe20000400000 */
[----:B------:R-:W-:Y:S01]  /*0f40*/  FFMA R40, R36, R40, R43 ;  /* 0x0000002824287223 */ /* 0x000fe2000000002b */
[----:B------:R-:W-:Y:S01]  /*0f50*/  FFMA R41, R47, R41, R44 ;  /* 0x000000292f297223 */ /* 0x000fe2000000002c */
[----:B------:R-:W-:Y:S01]  /*0f60*/  FFMA R24, R37, R11, R24 ;  /* 0x0000000b25187223 */ /* 0x000fe20000000018 */
[----:B------:R-:W-:Y:S01]  /*0f70*/  FFMA R39, R31, R39, R42 ;  /* 0x000000271f277223 */ /* 0x000fe2000000002a */
[----:B-1----:R-:W-:-:S03]  /*0f80*/  FMUL R45, R46, R45 ;  /* 0x0000002d2e2d7220 */ /* 0x002fc60000400000 */
[----:B------:R-:W-:Y:S02]  /*0f90*/  FSETP.GEU.AND P2, PT, R24, RZ, PT ;  /* 0x000000ff1800720b */ /* 0x000fe40003f4e000 */
[----:B------:R-:W-:Y:S01]  /*0fa0*/  FSETP.GEU.AND P3, PT, R41, RZ, PT ;  /* 0x000000ff2900720b */ /* 0x000fe20003f6e000 */
[----:B0-----:R-:W-:-:S04]  /*0fb0*/  IMAD.WIDE R34, R5, 0x4, R34 ;  /* 0x0000000405227825 */ /* 0x001fc800078e0222 */
[----:B----4-:R-:W-:Y:S01]  /*0fc0*/  IMAD.WIDE R32, R5, 0x4, R32 ;  /* 0x0000000405207825 */ /* 0x010fe200078e0220 */
[----:B------:R0:W-:Y:S01]  /*0fd0*/  @!P1 STG.E.128 desc[UR4][R34.64], R20 ;  /* 0x0000001422009986 */ /* 0x0001e2000c101d04 */
[----:B--2---:R-:W-:Y:S02]  /*0fe0*/  SEL R12, R12, RZ, P6 ;  /* 0x000000ff0c0c7207 */ /* 0x004fe40003000000 */
[----:B------:R-:W-:Y:S02]  /*0ff0*/  SEL R13, R13, RZ, P6 ;  /* 0x000000ff0d0d7207 */ /* 0x000fe40003000000 */
[----:B------:R-:W-:Y:S02]  /*1000*/  SEL R15, R15, RZ, P6 ;  /* 0x000000ff0f0f7207 */ /* 0x000fe40003000000 */
[----:B------:R-:W-:Y:S02]  /*1010*/  SEL R14, R14, RZ, P6 ;  /* 0x000000ff0e0e7207 */ /* 0x000fe40003000000 */
[----:B---3--:R-:W-:-:S02]  /*1020*/  @P5 SEL R12, R16, RZ, P4 ;  /* 0x000000ff100c5207 */ /* 0x008fc40002000000 */
[----:B------:R-:W-:Y:S02]  /*1030*/  @P5 SEL R13, R17, RZ, P4 ;  /* 0x000000ff110d5207 */ /* 0x000fe40002000000 */
[----:B------:R-:W-:Y:S02]  /*1040*/  @P5 SEL R15, R19, RZ, P4 ;  /* 0x000000ff130f5207 */ /* 0x000fe40002000000 */
[----:B------:R-:W-:Y:S01]  /*1050*/  @P5 SEL R14, R18, RZ, P4 ;  /* 0x000000ff120e5207 */ /* 0x000fe20002000000 */
[----:B------:R-:W-:Y:S01]  /*1060*/  FADD R3, R12, -R3 ;  /* 0x800000030c037221 */ /* 0x000fe20000000000 */
[----:B------:R-:W-:Y:S01]  /*1070*/  FADD R11, R13, -R2 ;  /* 0x800000020d0b7221 */ /* 0x000fe20000000000 */
[----:B------:R-:W-:Y:S02]  /*1080*/  FADD R8, R15, -R8 ;  /* 0x800000080f087221 */ /* 0x000fe40000000000 */
[----:B------:R-:W-:Y:S01]  /*1090*/  FADD R7, R14, -R7 ;  /* 0x800000070e077221 */ /* 0x000fe20000000000 */
[----:B------:R-:W-:Y:S01]  /*10a0*/  FMUL R3, R10, R3 ;  /* 0x000000030a037220 */ /* 0x000fe20000400000 */
[----:B------:R-:W-:Y:S01]  /*10b0*/  FSETP.GEU.AND P4, PT, R40, RZ, PT ;  /* 0x000000ff2800720b */ /* 0x000fe20003f8e000 */
[----:B------:R-:W-:Y:S01]  /*10c0*/  FMUL R28, R28, R11 ;  /* 0x0000000b1c1c7220 */ /* 0x000fe20000400000 */
[----:B------:R-:W-:Y:S01]  /*10d0*/  FSETP.GEU.AND P5, PT, R39, RZ, PT ;  /* 0x000000ff2700720b */ /* 0x000fe20003fae000 */
[----:B------:R-:W-:Y:S01]  /*10e0*/  FMUL R2, R45, R8 ;  /* 0x000000082d027220 */ /* 0x000fe20000400000 */
[----:B------:R-:W-:Y:S01]  /*10f0*/  FMUL R30, R30, R7 ;  /* 0x000000071e1e7220 */ /* 0x000fe20000400000 */
[----:B------:R-:W-:Y:S01]  /*1100*/  FFMA R3, R3, R9, R26 ;  /* 0x0000000903037223 */ /* 0x000fe2000000001a */
[----:B------:R-:W-:Y:S01]  /*1110*/  SEL R11, R24, RZ, P2 ;  /* 0x000000ff180b7207 */ /* 0x000fe20001000000 */
[----:B------:R-:W-:Y:S01]  /*1120*/  FFMA R6, R28, R6, R25 ;  /* 0x000000061c067223 */ /* 0x000fe20000000019 */
[----:B------:R-:W-:Y:S01]  /*1130*/  SEL R10, R41, RZ, P3 ;  /* 0x000000ff290a7207 */ /* 0x000fe20001800000 */
[----:B------:R-:W-:Y:S01]  /*1140*/  FFMA R2, R2, R4, R29 ;  /* 0x0000000402027223 */ /* 0x000fe2000000001d */
[----:B------:R-:W-:Y:S01]  /*1150*/  SEL R9, R40, RZ, P4 ;  /* 0x000000ff28097207 */ /* 0x000fe20002000000 */
[----:B------:R-:W-:Y:S01]  /*1160*/  FFMA R0, R30, R0, R27 ;  /* 0x000000001e007223 */ /* 0x000fe2000000001b */
[----:B------:R-:W-:Y:S01]  /*1170*/  SEL R8, R39, RZ, P5 ;  /* 0x000000ff27087207 */ /* 0x000fe20002800000 */
[----:B------:R0:W-:Y:S01]  /*1180*/  @!P0 STG.E.128 desc[UR4][R34.64+0x800], R12 ;  /* 0x0008000c22008986 */ /* 0x0001e2000c101d04 */
[----:B------:R-:W-:-:S02]  /*1190*/  FSETP.GEU.AND P3, PT, R6, RZ, PT ;  /* 0x000000ff0600720b */ /* 0x000fc40003f6e000 */
[----:B------:R-:W-:Y:S01]  /*11a0*/  FSETP.GEU.AND P2, PT, R0, RZ, PT ;  /* 0x000000ff0000720b */ /* 0x000fe20003f4e000 */
[----:B------:R0:W-:Y:S01]  /*11b0*/  @!P1 STG.E.128 desc[UR4][R32.64], R8 ;  /* 0x0000000820009986 */ /* 0x0001e2000c101d04 */
[C---:B------:R-:W-:Y:S02]  /*11c0*/  FSETP.GEU.AND P1, PT, R2.reuse, RZ, PT ;  /* 0x000000ff0200720b */ /* 0x040fe40003f2e000 */
[----:B------:R-:W-:Y:S02]  /*11d0*/  FSETP.GEU.AND P4, PT, R3, RZ, PT ;  /* 0x000000ff0300720b */ /* 0x000fe40003f8e000 */
[----:B------:R-:W-:Y:S02]  /*11e0*/  SEL R19, R2, RZ, P1 ;  /* 0x000000ff02137207 */ /* 0x000fe40000800000 */
[----:B------:R-:W-:Y:S02]  /*11f0*/  SEL R18, R0, RZ, P2 ;  /* 0x000000ff00127207 */ /* 0x000fe40001000000 */
[----:B------:R-:W-:-:S02]  /*1200*/  SEL R17, R6, RZ, P3 ;  /* 0x000000ff06117207 */ /* 0x000fc40001800000 */
[----:B------:R-:W-:Y:S01]  /*1210*/  SEL R16, R3, RZ, P4 ;  /* 0x000000ff03107207 */ /* 0x000fe20002000000 */
[----:B0-----:R-:W-:Y:S06]  /*1220*/  @P0 EXIT ;  /* 0x000000000000094d */ /* 0x001fec0003800000 */
[----:B------:R-:W-:Y:S01]  /*1230*/  STG.E.128 desc[UR4][R32.64+0x800], R16 ;  /* 0x0008001020007986 */ /* 0x000fe2000c101d04 */
[----:B------:R-:W-:Y:S05]  /*1240*/  EXIT ;  /* 0x000000000000794d */ /* 0x000fea0003800000 */
.L_x_0:
[----:B------:R-:W-:-:S00]  /*1250*/  BRA `(.L_x_0) ;  /* 0xfffffffc00fc7947 */ /* 0x000fc0000383ffff */
[----:B------:R-:W-:-:S00]  /*1260*/  NOP ;  /* 0x0000000000007918 */ /* 0x000fc00000000000 */
        /* <DEDUP_REMOVED lines=9> */
.L_x_1:


//--------------------- .nv.global.init           --------------------------
	.section	.nv.global.init,"aw",@progbits
.nv.global.init:
	.type		_$_str,@object
	.size		_$_str,(_$_str_$_2 - _$_str)
_$_str:
        /*0000*/ 	.byte	0x5f, 0x5f, 0x43, 0x55, 0x44, 0x41, 0x5f, 0x46, 0x54, 0x5a, 0x00
	.type		_$_str_$_2,@object
	.size		_$_str_$_2,(.L_1 - _$_str_$_2)
_$_str_$_2:
        /*000b*/ 	.byte	0x5f, 0x5f, 0x43, 0x55, 0x44, 0x41, 0x5f, 0x50, 0x52, 0x45, 0x43, 0x5f, 0x53, 0x51, 0x52, 0x54
        /*001b*/ 	.byte	0x00
.L_1:


//--------------------- .nv.constant0.triton_poi_fused__native_batch_norm_legit_no_training_cat_relu_54 --------------------------
	.section	.nv.constant0.triton_poi_fused__native_batch_norm_legit_no_training_cat_relu_54,"a",@progbits
	.sectionflags	@""
	.align	4
.nv.constant0.triton_poi_fused__native_batch_norm_legit_no_training_cat_relu_54:
	.zero		596
